//
// Generated by NVIDIA NVVM Compiler
//
// Compiler Build ID: CL-36424714
// Cuda compilation tools, release 13.0, V13.0.88
// Based on NVVM 20.0.0
//

.version 9.0
.target sm_100
.address_size 64

	// .globl	_Z9fillArrayPii

.visible .entry _Z9fillArrayPii(
	.param .u64 .ptr .align 1 _Z9fillArrayPii_param_0,
	.param .u32 _Z9fillArrayPii_param_1
)
{
	.reg .pred 	%p<2>;
	.reg .b32 	%r<7>;
	.reg .b64 	%rd<5>;

	ld.param.u64 	%rd1, [_Z9fillArrayPii_param_0];
	ld.param.u32 	%r3, [_Z9fillArrayPii_param_1];
	mov.u32 	%r4, %tid.x;
	mov.u32 	%r5, %ctaid.x;
	mov.u32 	%r6, %ntid.x;
	mad.lo.s32 	%r1, %r5, %r6, %r4;
	add.s32 	%r2, %r1, 1;
	setp.gt.s32 	%p1, %r2, %r3;
	@%p1 bra 	$L__BB0_2;
	cvta.to.global.u64 	%rd2, %rd1;
	mul.wide.s32 	%rd3, %r1, 4;
	add.s64 	%rd4, %rd2, %rd3;
	st.global.u32 	[%rd4], %r2;
$L__BB0_2:
	ret;

}


// ===== COMPILED SASS (sm_100) =====

	.target	sm_100

	.elftype	@"ET_EXEC"


//--------------------- .note.nv.tkinfo           --------------------------
	.section	.note.nv.tkinfo,"",@"SHT_NOTE"
	.sectionflags	@"SHF_NOTE_NV_TKINFO"
	.tkinfo
        /*0018*/ 	.word	0x00000002
        /*0030*/ 	.string	""
        /*0030*/ 	.string	"ptxas"
        /*0030*/ 	.string	"Cuda compilation tools, release 13.0, V13.0.88"
        /*0030*/ 	.string	"Build cuda_13.0.r13.0/compiler.36424714_0"
        /*0030*/ 	.string	"-arch sm_100 -m 64 "



//--------------------- .note.nv.cuinfo           --------------------------
	.section	.note.nv.cuinfo,"",@"SHT_NOTE"
	.sectionflags	@"SHF_NOTE_NV_CUINFO"
        /*0018*/ 	.short	0x0002
        /*001a*/ 	.short	0x0064
        /*001c*/ 	.short	0x0082
	.zero		2


//--------------------- .nv.info                  --------------------------
	.section	.nv.info,"",@"SHT_CUDA_INFO"
	.align	4


	//----- nvinfo : EIATTR_REGCOUNT
	.align		4
        /*0000*/ 	.byte	0x04, 0x2f
        /*0002*/ 	.short	(.L_1 - .L_0)
	.align		4
.L_0:
        /*0004*/ 	.word	index@(_Z9fillArrayPii)
        /*0008*/ 	.word	0x0000000a


	//----- nvinfo : EIATTR_FRAME_SIZE
	.align		4
.L_1:
        /*000c*/ 	.byte	0x04, 0x11
        /*000e*/ 	.short	(.L_3 - .L_2)
	.align		4
.L_2:
        /*0010*/ 	.word	index@(_Z9fillArrayPii)
        /*0014*/ 	.word	0x00000000


	//----- nvinfo : EIATTR_MIN_STACK_SIZE
	.align		4
.L_3:
        /*0018*/ 	.byte	0x04, 0x12
        /*001a*/ 	.short	(.L_5 - .L_4)
	.align		4
.L_4:
        /*001c*/ 	.word	index@(_Z9fillArrayPii)
        /*0020*/ 	.word	0x00000000
.L_5:


//--------------------- .nv.compat                --------------------------
	.section	.nv.compat,"",@"SHT_CUDA_COMPAT_INFO"
	.align	4
        /*0000*/ 	.byte	0x02, 0x09, 0x00, 0x00, 0x02, 0x02, 0x01, 0x00, 0x02, 0x05, 0x05, 0x00, 0x03, 0x07, 0x01, 0x01
        /*0010*/ 	.byte	0x02, 0x03, 0x00, 0x00, 0x02, 0x06, 0x01, 0x00, 0x04, 0x0b, 0x08, 0x00, 0x09, 0x00, 0x00, 0x00
        /*0020*/ 	.byte	0x00, 0x00, 0x00, 0x00


//--------------------- .nv.info._Z9fillArrayPii  --------------------------
	.section	.nv.info._Z9fillArrayPii,"",@"SHT_CUDA_INFO"
	.sectionflags	@""
	.align	4


	//----- nvinfo : EIATTR_CUDA_API_VERSION
	.align		4
        /*0000*/ 	.byte	0x04, 0x37
        /*0002*/ 	.short	(.L_7 - .L_6)
.L_6:
        /*0004*/ 	.word	0x00000082


	//----- nvinfo : EIATTR_KPARAM_INFO
	.align		4
.L_7:
        /*0008*/ 	.byte	0x04, 0x17
        /*000a*/ 	.short	(.L_9 - .L_8)
.L_8:
        /*000c*/ 	.word	0x00000000
        /*0010*/ 	.short	0x0001
        /*0012*/ 	.short	0x0008
        /*0014*/ 	.byte	0x00, 0xf0, 0x11, 0x00


	//----- nvinfo : EIATTR_KPARAM_INFO
	.align		4
.L_9:
        /*0018*/ 	.byte	0x04, 0x17
        /*001a*/ 	.short	(.L_11 - .L_10)
.L_10:
        /*001c*/ 	.word	0x00000000
        /*0020*/ 	.short	0x0000
        /*0022*/ 	.short	0x0000
        /*0024*/ 	.byte	0x00, 0xf5, 0x21, 0x00


	//----- nvinfo : EIATTR_SPARSE_MMA_MASK
	.align		4
.L_11:
        /*0028*/ 	.byte	0x03, 0x50
        /*002a*/ 	.short	0x0000


	//----- nvinfo : EIATTR_MAXREG_COUNT
	.align		4
        /*002c*/ 	.byte	0x03, 0x1b
        /*002e*/ 	.short	0x00ff


	//----- nvinfo : EIATTR_MERCURY_ISA_VERSION
	.align		4
        /*0030*/ 	.byte	0x03, 0x5f
        /*0032*/ 	.short	0x0101


	//----- nvinfo : EIATTR_VRC_CTA_INIT_COUNT
	.align		4
        /*0034*/ 	.byte	0x02, 0x4a
	.zero		1
	.zero		1


	//----- nvinfo : EIATTR_EXIT_INSTR_OFFSETS
	.align		4
        /*0038*/ 	.byte	0x04, 0x1c
        /*003a*/ 	.short	(.L_13 - .L_12)


	//   ....[0]....
.L_12:
        /*003c*/ 	.word	0x00000080


	//   ....[1]....
        /*0040*/ 	.word	0x000000d0


	//----- nvinfo : EIATTR_CBANK_PARAM_SIZE
	.align		4
.L_13:
        /*0044*/ 	.byte	0x03, 0x19
        /*0046*/ 	.short	0x000c


	//----- nvinfo : EIATTR_PARAM_CBANK
	.align		4
        /*0048*/ 	.byte	0x04, 0x0a
        /*004a*/ 	.short	(.L_15 - .L_14)
	.align		4
.L_14:
        /*004c*/ 	.word	index@(.nv.constant0._Z9fillArrayPii)
        /*0050*/ 	.short	0x0380
        /*0052*/ 	.short	0x000c


	//----- nvinfo : EIATTR_SW_WAR
	.align		4
.L_15:
        /*0054*/ 	.byte	0x04, 0x36
        /*0056*/ 	.short	(.L_17 - .L_16)
.L_16:
        /*0058*/ 	.word	0x00000008
.L_17:


//--------------------- .nv.callgraph             --------------------------
	.section	.nv.callgraph,"",@"SHT_CUDA_CALLGRAPH"
	.align	4
	.sectionentsize	8
	.align		4
        /*0000*/ 	.word	0x00000000
	.align		4
        /*0004*/ 	.word	0xffffffff
	.align		4
        /*0008*/ 	.word	0x00000000
	.align		4
        /*000c*/ 	.word	0xfffffffe
	.align		4
        /*0010*/ 	.word	0x00000000
	.align		4
        /*0014*/ 	.word	0xfffffffd
	.align		4
        /*0018*/ 	.word	0x00000000
	.align		4
        /*001c*/ 	.word	0xfffffffc


//--------------------- .text._Z9fillArrayPii     --------------------------
	.section	.text._Z9fillArrayPii,"ax",@progbits
	.align	128
        .global         _Z9fillArrayPii
        .type           _Z9fillArrayPii,@function
        .size           _Z9fillArrayPii,(.L_x_1 - _Z9fillArrayPii)
        .other          _Z9fillArrayPii,@"STO_CUDA_ENTRY STV_DEFAULT"
_Z9fillArrayPii:
.text._Z9fillArrayPii:
[----:B------:R-:W-:Y:S01]  /*0000*/  LDC R1, c[0x0][0x37c] ;  /* 0x0000df00ff017b82 */ /* 0x000fe20000000800 */
[----:B------:R-:W0:Y:S07]  /*0010*/  S2R R5, SR_TID.X ;  /* 0x0000000000057919 */ /* 0x000e2e0000002100 */
[----:B------:R-:W0:Y:S01]  /*0020*/  S2UR UR4, SR_CTAID.X ;  /* 0x00000000000479c3 */ /* 0x000e220000002500 */
[----:B------:R-:W1:Y:S07]  /*0030*/  LDCU UR5, c[0x0][0x388] ;  /* 0x00007100ff0577ac */ /* 0x000e6e0008000800 */
[----:B------:R-:W0:Y:S02]  /*0040*/  LDC R0, c[0x0][0x360] ;  /* 0x0000d800ff007b82 */ /* 0x000e240000000800 */
[----:B0-----:R-:W-:-:S05]  /*0050*/  IMAD R5, R0, UR4, R5 ;  /* 0x0000000400057c24 */ /* 0x001fca000f8e0205 */
[----:B------:R-:W-:-:S04]  /*0060*/  IADD3 R7, PT, PT, R5, 0x1, RZ ;  /* 0x0000000105077810 */ /* 0x000fc80007ffe0ff */
[----:B-1----:R-:W-:-:S13]  /*0070*/  ISETP.GT.AND P0, PT, R7, UR5, PT ;  /* 0x0000000507007c0c */ /* 0x002fda000bf04270 */
[----:B------:R-:W-:Y:S05]  /*0080*/  @P0 EXIT ;  /* 0x000000000000094d */ /* 0x000fea0003800000 */
[----:B------:R-:W0:Y:S01]  /*0090*/  LDC.64 R2, c[0x0][0x380] ;  /* 0x0000e000ff027b82 */ /* 0x000e220000000a00 */
[----:B------:R-:W1:Y:S01]  /*00a0*/  LDCU.64 UR4, c[0x0][0x358] ;  /* 0x00006b00ff0477ac */ /* 0x000e620008000a00 */
[----:B0-----:R-:W-:-:S05]  /*00b0*/  IMAD.WIDE R2, R5, 0x4, R2 ;  /* 0x0000000405027825 */ /* 0x001fca00078e0202 */
[----:B-1----:R-:W-:Y:S01]  /*00c0*/  STG.E desc[UR4][R2.64], R7 ;  /* 0x0000000702007986 */ /* 0x002fe2000c101904 */
[----:B------:R-:W-:Y:S05]  /*00d0*/  EXIT ;  /* 0x000000000000794d */ /* 0x000fea0003800000 */
.L_x_0:
[----:B------:R-:W-:-:S00]  /*00e0*/  BRA `(.L_x_0) ;  /* 0xfffffffc00fc7947 */ /* 0x000fc0000383ffff */
[----:B------:R-:W-:-:S00]  /*00f0*/  NOP ;  /* 0x0000000000007918 */ /* 0x000fc00000000000 */
        /* <DEDUP_REMOVED lines=8> */
.L_x_1:


//--------------------- .nv.shared.reserved.0     --------------------------
	.section	.nv.shared.reserved.0,"aw",@nobits
	.weak		__nv_reservedSMEM_offset_0_alias
	.size		__nv_reservedSMEM_offset_0_alias, 0, 64
	.other		__nv_reservedSMEM_offset_0_alias,@"STO_CUDA_RESERVED_SHARED STV_DEFAULT"
__nv_reservedSMEM_offset_0_alias:
	.zero		0
	.zero		64


//--------------------- .nv.constant0._Z9fillArrayPii --------------------------
	.section	.nv.constant0._Z9fillArrayPii,"a",@progbits
	.sectionflags	@""
	.align	4
.nv.constant0._Z9fillArrayPii:
	.zero		908


//--------------------- SYMBOLS --------------------------

	.type		.nv.reservedSmem.offset0,@object
	.size		.nv.reservedSmem.offset0,0x4
